	.headerflags	@"EF_CUDA_TEXMODE_UNIFIED EF_CUDA_64BIT_ADDRESS EF_CUDA_ACCELERATORS EF_CUDA_SM90 EF_CUDA_VIRTUAL_SM(EF_CUDA_SM90)"
	.elftype	@"ET_EXEC"


//--------------------- .nv.info                  --------------------------
	.section	.nv.info,"",@"SHT_CUDA_INFO"
	.align	4


	//----- nvinfo : EIATTR_REGCOUNT
	.align		4
        /*0000*/ 	.byte	0x04, 0x2f
        /*0002*/ 	.short	(.L_2 - .L_1)
	.align		4
.L_1:
        /*0004*/ 	.word	index@(triton_)
        /*0008*/ 	.word	0x00000020


	//----- nvinfo : EIATTR_MIN_STACK_SIZE
	.align		4
.L_2:
        /*000c*/ 	.byte	0x04, 0x12
        /*000e*/ 	.short	(.L_4 - .L_3)
	.align		4
.L_3:
        /*0010*/ 	.word	index@(triton_)
        /*0014*/ 	.word	0x00000000


	//----- nvinfo : EIATTR_FRAME_SIZE
	.align		4
.L_4:
        /*0018*/ 	.byte	0x04, 0x11
        /*001a*/ 	.short	(.L_6 - .L_5)
	.align		4
.L_5:
        /*001c*/ 	.word	index@(triton_)
        /*0020*/ 	.word	0x00000000


	//----- nvinfo : EIATTR_MIN_STACK_SIZE
	.align		4
.L_6:
        /*0024*/ 	.byte	0x04, 0x12
        /*0026*/ 	.short	(.L_8 - .L_7)
	.align		4
.L_7:
        /*0028*/ 	.word	index@(triton_)
        /*002c*/ 	.word	0x00000000
.L_8:


//--------------------- .nv.info.triton_          --------------------------
	.section	.nv.info.triton_,"",@"SHT_CUDA_INFO"
	.sectionflags	@""
	.align	4


	//----- nvinfo : EIATTR_CUDA_API_VERSION
	.align		4
        /*0000*/ 	.byte	0x04, 0x37
        /*0002*/ 	.short	(.L_10 - .L_9)
.L_9:
        /*0004*/ 	.word	0x0000007c


	//----- nvinfo : EIATTR_KPARAM_INFO
	.align		4
.L_10:
        /*0008*/ 	.byte	0x04, 0x17
        /*000a*/ 	.short	(.L_12 - .L_11)
.L_11:
        /*000c*/ 	.word	0x00000000
        /*0010*/ 	.short	0x0009
        /*0012*/ 	.short	0x0044
        /*0014*/ 	.byte	0x00, 0xf0, 0x11, 0x00


	//----- nvinfo : EIATTR_KPARAM_INFO
	.align		4
.L_12:
        /*0018*/ 	.byte	0x04, 0x17
        /*001a*/ 	.short	(.L_14 - .L_13)
.L_13:
        /*001c*/ 	.word	0x00000000
        /*0020*/ 	.short	0x0008
        /*0022*/ 	.short	0x0040
        /*0024*/ 	.byte	0x00, 0xf0, 0x11, 0x00


	//----- nvinfo : EIATTR_KPARAM_INFO
	.align		4
.L_14:
        /*0028*/ 	.byte	0x04, 0x17
        /*002a*/ 	.short	(.L_16 - .L_15)
.L_15:
        /*002c*/ 	.word	0x00000000
        /*0030*/ 	.short	0x0007
        /*0032*/ 	.short	0x0038
        /*0034*/ 	.byte	0x00, 0xf0, 0x21, 0x00


	//----- nvinfo : EIATTR_KPARAM_INFO
	.align		4
.L_16:
        /*0038*/ 	.byte	0x04, 0x17
        /*003a*/ 	.short	(.L_18 - .L_17)
.L_17:
        /*003c*/ 	.word	0x00000000
        /*0040*/ 	.short	0x0006
        /*0042*/ 	.short	0x0030
        /*0044*/ 	.byte	0x00, 0xf0, 0x21, 0x00


	//----- nvinfo : EIATTR_KPARAM_INFO
	.align		4
.L_18:
        /*0048*/ 	.byte	0x04, 0x17
        /*004a*/ 	.short	(.L_20 - .L_19)
.L_19:
        /*004c*/ 	.word	0x00000000
        /*0050*/ 	.short	0x0005
        /*0052*/ 	.short	0x0028
        /*0054*/ 	.byte	0x00, 0xf0, 0x21, 0x00


	//----- nvinfo : EIATTR_KPARAM_INFO
	.align		4
.L_20:
        /*0058*/ 	.byte	0x04, 0x17
        /*005a*/ 	.short	(.L_22 - .L_21)
.L_21:
        /*005c*/ 	.word	0x00000000
        /*0060*/ 	.short	0x0004
        /*0062*/ 	.short	0x0020
        /*0064*/ 	.byte	0x00, 0xf0, 0x21, 0x00


	//----- nvinfo : EIATTR_KPARAM_INFO
	.align		4
.L_22:
        /*0068*/ 	.byte	0x04, 0x17
        /*006a*/ 	.short	(.L_24 - .L_23)
.L_23:
        /*006c*/ 	.word	0x00000000
        /*0070*/ 	.short	0x0003
        /*0072*/ 	.short	0x0018
        /*0074*/ 	.byte	0x00, 0xf0, 0x21, 0x00


	//----- nvinfo : EIATTR_KPARAM_INFO
	.align		4
.L_24:
        /*0078*/ 	.byte	0x04, 0x17
        /*007a*/ 	.short	(.L_26 - .L_25)
.L_25:
        /*007c*/ 	.word	0x00000000
        /*0080*/ 	.short	0x0002
        /*0082*/ 	.short	0x0010
        /*0084*/ 	.byte	0x00, 0xf0, 0x21, 0x00


	//----- nvinfo : EIATTR_KPARAM_INFO
	.align		4
.L_26:
        /*0088*/ 	.byte	0x04, 0x17
        /*008a*/ 	.short	(.L_28 - .L_27)
.L_27:
        /*008c*/ 	.word	0x00000000
        /*0090*/ 	.short	0x0001
        /*0092*/ 	.short	0x0008
        /*0094*/ 	.byte	0x00, 0xf0, 0x21, 0x00


	//----- nvinfo : EIATTR_KPARAM_INFO
	.align		4
.L_28:
        /*0098*/ 	.byte	0x04, 0x17
        /*009a*/ 	.short	(.L_30 - .L_29)
.L_29:
        /*009c*/ 	.word	0x00000000
        /*00a0*/ 	.short	0x0000
        /*00a2*/ 	.short	0x0000
        /*00a4*/ 	.byte	0x00, 0xf0, 0x21, 0x00


	//----- nvinfo : EIATTR_SPARSE_MMA_MASK
	.align		4
.L_30:
        /*00a8*/ 	.byte	0x03, 0x50
        /*00aa*/ 	.short	0x0000


	//----- nvinfo : EIATTR_MAXREG_COUNT
	.align		4
        /*00ac*/ 	.byte	0x03, 0x1b
        /*00ae*/ 	.short	0x00ff


	//----- nvinfo : EIATTR_COOP_GROUP_MASK_REGIDS
	.align		4
        /*00b0*/ 	.byte	0x04, 0x29
        /*00b2*/ 	.short	(.L_32 - .L_31)


	//   ....[0]....
.L_31:
        /*00b4*/ 	.word	0xffffffff


	//   ....[1]....
        /*00b8*/ 	.word	0xffffffff


	//   ....[2]....
        /*00bc*/ 	.word	0xffffffff


	//   ....[3]....
        /*00c0*/ 	.word	0xffffffff


	//----- nvinfo : EIATTR_COOP_GROUP_INSTR_OFFSETS
	.align		4
.L_32:
        /*00c4*/ 	.byte	0x04, 0x28
        /*00c6*/ 	.short	(.L_34 - .L_33)


	//   ....[0]....
.L_33:
        /*00c8*/ 	.word	0x00001120


	//   ....[1]....
        /*00cc*/ 	.word	0x00001170


	//   ....[2]....
        /*00d0*/ 	.word	0x000012f0


	//   ....[3]....
        /*00d4*/ 	.word	0x00001320


	//----- nvinfo : EIATTR_EXIT_INSTR_OFFSETS
	.align		4
.L_34:
        /*00d8*/ 	.byte	0x04, 0x1c
        /*00da*/ 	.short	(.L_36 - .L_35)


	//   ....[0]....
.L_35:
        /*00dc*/ 	.word	0x00001fd0


	//----- nvinfo : EIATTR_MAX_THREADS
	.align		4
.L_36:
        /*00e0*/ 	.byte	0x04, 0x05
        /*00e2*/ 	.short	(.L_38 - .L_37)
.L_37:
        /*00e4*/ 	.word	0x00000100
        /*00e8*/ 	.word	0x00000001
        /*00ec*/ 	.word	0x00000001


	//----- nvinfo : EIATTR_CBANK_PARAM_SIZE
	.align		4
.L_38:
        /*00f0*/ 	.byte	0x03, 0x19
        /*00f2*/ 	.short	0x0048


	//----- nvinfo : EIATTR_PARAM_CBANK
	.align		4
        /*00f4*/ 	.byte	0x04, 0x0a
        /*00f6*/ 	.short	(.L_40 - .L_39)
	.align		4
.L_39:
        /*00f8*/ 	.word	index@(.nv.constant0.triton_)
        /*00fc*/ 	.short	0x0210
        /*00fe*/ 	.short	0x0048


	//----- nvinfo : EIATTR_SW_WAR
	.align		4
.L_40:
        /*0100*/ 	.byte	0x04, 0x36
        /*0102*/ 	.short	(.L_42 - .L_41)
.L_41:
        /*0104*/ 	.word	0x00000008
.L_42:


//--------------------- .nv.callgraph             --------------------------
	.section	.nv.callgraph,"",@"SHT_CUDA_CALLGRAPH"
	.align	4
	.sectionentsize	8
	.align		4
        /*0000*/ 	.word	0x00000000
	.align		4
        /*0004*/ 	.word	0xffffffff
	.align		4
        /*0008*/ 	.word	0x00000000
	.align		4
        /*000c*/ 	.word	0xfffffffe
	.align		4
        /*0010*/ 	.word	0x00000000
	.align		4
        /*0014*/ 	.word	0xfffffffd
	.align		4
        /*0018*/ 	.word	0x00000000
	.align		4
        /*001c*/ 	.word	0xfffffffc


//--------------------- .nv.constant4             --------------------------
	.section	.nv.constant4,"a",@progbits
	.align	8
	.align		8
.nv.constant4:
        /*0000*/ 	.dword	_$_str


//--------------------- .text.triton_             --------------------------
	.section	.text.triton_,"ax",@progbits
	.align	128
        .global         triton_
        .type           triton_,@function
        .size           triton_,(.L_x_3 - triton_)
        .other          triton_,@"STO_CUDA_ENTRY STV_DEFAULT"
triton_:
.text.triton_:
[----:B------:R-:W0:Y:S02]  /*0000*/  LDC R1, c[0x0][0x28] ;  /* 0x00000a00ff017b82 */ /* 0x000e240000000800 */
[----:B------:R-:W1:Y:S01]  /*0010*/  S2R R14, SR_TID.X ;  /* 0x00000000000e7919 */ /* 0x000e620000002100 */
[----:B------:R-:W2:Y:S01]  /*0020*/  LDC.64 R2, c[0x0][0x210] ;  /* 0x00008400ff027b82 */ /* 0x000ea20000000a00 */
[----:B------:R-:W-:Y:S01]  /*0030*/  ULDC.64 UR6, c[0x0][0x220] ;  /* 0x0000880000067ab9 */ /* 0x000fe20000000a00 */
[----:B------:R-:W-:Y:S01]  /*0040*/  ULDC.64 UR8, c[0x0][0x228] ;  /* 0x00008a0000087ab9 */ /* 0x000fe20000000a00 */
[----:B------:R-:W3:Y:S01]  /*0050*/  S2R R11, SR_CTAID.X ;  /* 0x00000000000b7919 */ /* 0x000ee20000002500 */
[----:B------:R-:W-:-:S04]  /*0060*/  ULDC.64 UR4, c[0x0][0x230] ;  /* 0x00008c0000047ab9 */ /* 0x000fc80000000a00 */
[----:B------:R-:W4:Y:S01]  /*0070*/  LDC.64 R4, c[0x0][0x218] ;  /* 0x00008600ff047b82 */ /* 0x000f220000000a00 */
[----:B-1----:R-:W-:Y:S02]  /*0080*/  SHF.R.U32.HI R0, RZ, 0x2, R14 ;  /* 0x00000002ff007819 */ /* 0x002fe4000001160e */
[----:B------:R-:W-:Y:S02]  /*0090*/  LOP3.LUT R14, R14, 0x3, RZ, 0xc0, !PT ;  /* 0x000000030e0e7812 */ /* 0x000fe400078ec0ff */
[----:B---3--:R-:W-:Y:S02]  /*00a0*/  SHF.L.U32 R9, R11, 0x6, RZ ;  /* 0x000000060b097819 */ /* 0x008fe400000006ff */
[----:B------:R-:W-:Y:S01]  /*00b0*/  SGXT.U32 R0, R0, 0x6 ;  /* 0x000000060000781a */ /* 0x000fe20000000000 */
[----:B------:R-:W-:-:S03]  /*00c0*/  IMAD.WIDE.U32 R6, R14, 0x2, RZ ;  /* 0x000000020e067825 */ /* 0x000fc600078e00ff */
[-C--:B------:R-:W-:Y:S02]  /*00d0*/  LOP3.LUT R13, R9, R0.reuse, RZ, 0xfc, !PT ;  /* 0x00000000090d7212 */ /* 0x080fe400078efcff */
[----:B------:R-:W-:Y:S02]  /*00e0*/  IADD3 R18, P0, R6, UR6, RZ ;  /* 0x0000000606127c10 */ /* 0x000fe4000ff1e0ff */
[----:B------:R-:W-:Y:S01]  /*00f0*/  IADD3 R8, P2, R6, UR4, RZ ;  /* 0x0000000406087c10 */ /* 0x000fe2000ff5e0ff */
[----:B------:R-:W-:Y:S01]  /*0100*/  IMAD R13, R13, 0xc00, R14 ;  /* 0x00000c000d0d7824 */ /* 0x000fe200078e020e */
[----:B------:R-:W-:Y:S02]  /*0110*/  IADD3 R20, P1, R6, UR8, RZ ;  /* 0x0000000806147c10 */ /* 0x000fe4000ff3e0ff */
[----:B------:R-:W-:Y:S01]  /*0120*/  IADD3.X R19, R7, UR7, RZ, P0, !PT ;  /* 0x0000000707137c10 */ /* 0x000fe200087fe4ff */
[C---:B--2---:R-:W-:Y:S01]  /*0130*/  IMAD.WIDE R16, R13.reuse, 0x2, R2 ;  /* 0x000000020d107825 */ /* 0x044fe200078e0202 */
[----:B------:R-:W-:Y:S01]  /*0140*/  IADD3.X R9, R7, UR5, RZ, P2, !PT ;  /* 0x0000000507097c10 */ /* 0x000fe200097fe4ff */
[----:B------:R-:W-:Y:S01]  /*0150*/  ULDC.64 UR4, c[0x0][0x208] ;  /* 0x0000820000047ab9 */ /* 0x000fe20000000a00 */
[----:B------:R-:W-:Y:S01]  /*0160*/  IADD3.X R21, R7, UR9, RZ, P1, !PT ;  /* 0x0000000907157c10 */ /* 0x000fe20008ffe4ff */
[----:B----4-:R-:W-:Y:S01]  /*0170*/  IMAD.WIDE R12, R13, 0x2, R4 ;  /* 0x000000020d0c7825 */ /* 0x010fe200078e0204 */
[----:B------:R-:W2:Y:S04]  /*0180*/  LDG.E.EL.U16 R18, desc[UR4][R18.64+0x7800] ;  /* 0x0078000412127981 */ /* 0x000ea8000c2e1500 */
[----:B------:R-:W3:Y:S04]  /*0190*/  LDG.E.EL.U16 R20, desc[UR4][R20.64+0x7800] ;  /* 0x0078000414147981 */ /* 0x000ee8000c2e1500 */
[----:B------:R-:W4:Y:S04]  /*01a0*/  LDG.E.EF.U16 R22, desc[UR4][R16.64] ;  /* 0x0000000410167981 */ /* 0x000f28000c0e1500 */
[----:B------:R-:W5:Y:S04]  /*01b0*/  LDG.E.EL.U16 R23, desc[UR4][R8.64] ;  /* 0x0000000408177981 */ /* 0x000f68000c2e1500 */
[----:B------:R-:W5:Y:S01]  /*01c0*/  LDG.E.EF.U16 R12, desc[UR4][R12.64] ;  /* 0x000000040c0c7981 */ /* 0x000f62000c0e1500 */
[----:B------:R-:W-:-:S05]  /*01d0*/  LEA R11, R11, R0, 0x6 ;  /* 0x000000000b0b7211 */ /* 0x000fca00078e30ff */
[----:B------:R-:W-:Y:S01]  /*01e0*/  IMAD R14, R11, 0xc00, R14 ;  /* 0x00000c000b0e7824 */ /* 0x000fe200078e020e */
[----:B--2---:R-:W-:Y:S02]  /*01f0*/  SHF.L.U32 R10, R18, 0x10, RZ ;  /* 0x00000010120a7819 */ /* 0x004fe400000006ff */
[----:B---3--:R-:W-:Y:S02]  /*0200*/  SHF.L.U32 R15, R20, 0x10, RZ ;  /* 0x00000010140f7819 */ /* 0x008fe400000006ff */
[----:B----4-:R-:W-:-:S03]  /*0210*/  SHF.L.U32 R22, R22, 0x10, RZ ;  /* 0x0000001016167819 */ /* 0x010fc600000006ff */
[----:B------:R-:W-:Y:S01]  /*0220*/  FADD R10, R10, R15 ;  /* 0x0000000f0a0a7221 */ /* 0x000fe20000000000 */
[----:B------:R-:W-:Y:S02]  /*0230*/  LOP3.LUT R15, R6, 0x7808, RZ, 0xfc, !PT ;  /* 0x00007808060f7812 */ /* 0x000fe400078efcff */
[----:B-----5:R-:W-:Y:S02]  /*0240*/  SHF.L.U32 R23, R23, 0x10, RZ ;  /* 0x0000001017177819 */ /* 0x020fe400000006ff */
[----:B------:R-:W-:-:S03]  /*0250*/  SHF.L.U32 R19, R12, 0x10, RZ ;  /* 0x000000100c137819 */ /* 0x000fc600000006ff */
[----:B------:R-:W-:Y:S01]  /*0260*/  FADD R22, R22, R23 ;  /* 0x0000001716167221 */ /* 0x000fe20000000000 */
[----:B------:R-:W-:-:S03]  /*0270*/  IADD3 R12, P0, R15, UR8, RZ ;  /* 0x000000080f0c7c10 */ /* 0x000fc6000ff1e0ff */
[----:B------:R-:W-:Y:S01]  /*0280*/  FFMA R19, R10, R22, R19 ;  /* 0x000000160a137223 */ /* 0x000fe20000000013 */
[----:B------:R-:W-:Y:S02]  /*0290*/  IADD3 R10, P1, R15, UR6, RZ ;  /* 0x000000060f0a7c10 */ /* 0x000fe4000ff3e0ff */
[----:B------:R-:W-:Y:S02]  /*02a0*/  IADD3 R15, R14, 0x4, RZ ;  /* 0x000000040e0f7810 */ /* 0x000fe40007ffe0ff */
[----:B------:R-:W-:Y:S02]  /*02b0*/  F2FP.BF16.F32.PACK_AB R0, RZ, R19 ;  /* 0x00000013ff00723e */ /* 0x000fe400000010ff */
[----:B------:R-:W-:Y:S01]  /*02c0*/  IADD3.X R11, R7, UR7, RZ, P1, !PT ;  /* 0x00000007070b7c10 */ /* 0x000fe20008ffe4ff */
[----:B------:R-:W-:Y:S01]  /*02d0*/  IMAD.WIDE R22, R15, 0x2, R4 ;  /* 0x000000020f167825 */ /* 0x000fe200078e0204 */
[----:B------:R-:W-:Y:S02]  /*02e0*/  PRMT R21, R0, 0x7610, R21 ;  /* 0x0000761000157816 */ /* 0x000fe40000000015 */
[----:B------:R-:W-:-:S03]  /*02f0*/  IADD3.X R13, R7, UR9, RZ, P0, !PT ;  /* 0x00000009070d7c10 */ /* 0x000fc600087fe4ff */
[----:B------:R1:W-:Y:S04]  /*0300*/  STG.E.U16 desc[UR4][R16.64], R21 ;  /* 0x0000001510007986 */ /* 0x0003e8000c101504 */
[----:B------:R-:W2:Y:S04]  /*0310*/  LDG.E.EL.U16 R0, desc[UR4][R10.64] ;  /* 0x000000040a007981 */ /* 0x000ea8000c2e1500 */
[----:B------:R-:W3:Y:S01]  /*0320*/  LDG.E.EL.U16 R18, desc[UR4][R12.64] ;  /* 0x000000040c127981 */ /* 0x000ee2000c2e1500 */
[----:B-1----:R-:W-:-:S03]  /*0330*/  IMAD.WIDE R20, R15, 0x2, R2 ;  /* 0x000000020f147825 */ /* 0x002fc600078e0202 */
[----:B------:R-:W4:Y:S04]  /*0340*/  LDG.E.EL.U16 R26, desc[UR4][R8.64+0x8] ;  /* 0x00000804081a7981 */ /* 0x000f28000c2e1500 */
[----:B------:R-:W5:Y:S04]  /*0350*/  LDG.E.EF.U16 R24, desc[UR4][R20.64] ;  /* 0x0000000414187981 */ /* 0x000f68000c0e1500 */
[----:B------:R-:W5:Y:S01]  /*0360*/  LDG.E.EF.U16 R22, desc[UR4][R22.64] ;  /* 0x0000000416167981 */ /* 0x000f62000c0e1500 */
[----:B--2---:R-:W-:Y:S02]  /*0370*/  SHF.L.U32 R0, R0, 0x10, RZ ;  /* 0x0000001000007819 */ /* 0x004fe400000006ff */
[----:B---3--:R-:W-:Y:S01]  /*0380*/  SHF.L.U32 R25, R18, 0x10, RZ ;  /* 0x0000001012197819 */ /* 0x008fe200000006ff */
[----:B----4-:R-:W-:Y:S01]  /*0390*/  IMAD.U32 R17, R26, 0x10000, RZ ;  /* 0x000100001a117824 */ /* 0x010fe200078e00ff */
[----:B-----5:R-:W-:-:S03]  /*03a0*/  SHF.L.U32 R24, R24, 0x10, RZ ;  /* 0x0000001018187819 */ /* 0x020fc600000006ff */
[----:B------:R-:W-:Y:S01]  /*03b0*/  FADD R25, R0, R25 ;  /* 0x0000001900197221 */ /* 0x000fe20000000000 */
[----:B------:R-:W-:Y:S01]  /*03c0*/  SHF.L.U32 R16, R22, 0x10, RZ ;  /* 0x0000001016107819 */ /* 0x000fe200000006ff */
[----:B------:R-:W-:-:S04]  /*03d0*/  FADD R17, R24, R17 ;  /* 0x0000001118117221 */ /* 0x000fc80000000000 */
[----:B------:R-:W-:-:S05]  /*03e0*/  FFMA R16, R25, R17, R16 ;  /* 0x0000001119107223 */ /* 0x000fca0000000010 */
[----:B------:R-:W-:Y:S02]  /*03f0*/  F2FP.BF16.F32.PACK_AB R0, RZ, R16 ;  /* 0x00000010ff00723e */ /* 0x000fe400000010ff */
[----:B------:R-:W-:Y:S02]  /*0400*/  IADD3 R25, R14, 0x8, RZ ;  /* 0x000000080e197810 */ /* 0x000fe40007ffe0ff */
[----:B------:R-:W-:-:S05]  /*0410*/  PRMT R23, R0, 0x7610, R23 ;  /* 0x0000761000177816 */ /* 0x000fca0000000017 */
[----:B------:R1:W-:Y:S04]  /*0420*/  STG.E.U16 desc[UR4][R20.64], R23 ;  /* 0x0000001714007986 */ /* 0x0003e8000c101504 */
[----:B------:R-:W2:Y:S04]  /*0430*/  LDG.E.EL.U16 R0, desc[UR4][R10.64+0x8] ;  /* 0x000008040a007981 */ /* 0x000ea8000c2e1500 */
[----:B------:R-:W3:Y:S01]  /*0440*/  LDG.E.EL.U16 R17, desc[UR4][R12.64+0x8] ;  /* 0x000008040c117981 */ /* 0x000ee2000c2e1500 */
[----:B-1----:R-:W-:-:S03]  /*0450*/  IMAD.WIDE R22, R25, 0x2, R2 ;  /* 0x0000000219167825 */ /* 0x002fc600078e0202 */
[----:B------:R1:W4:Y:S01]  /*0460*/  LDG.E.EL.U16 R26, desc[UR4][R8.64+0x10] ;  /* 0x00001004081a7981 */ /* 0x000322000c2e1500 */
[----:B------:R-:W-:-:S03]  /*0470*/  IMAD.WIDE R24, R25, 0x2, R4 ;  /* 0x0000000219187825 */ /* 0x000fc600078e0204 */
[----:B------:R-:W5:Y:S04]  /*0480*/  LDG.E.EF.U16 R18, desc[UR4][R22.64] ;  /* 0x0000000416127981 */ /* 0x000f68000c0e1500 */
[----:B------:R-:W5:Y:S01]  /*0490*/  LDG.E.EF.U16 R24, desc[UR4][R24.64] ;  /* 0x0000000418187981 */ /* 0x000f62000c0e1500 */
[----:B-1----:R-:W-:Y:S02]  /*04a0*/  IADD3 R8, P0, R8, 0x18, RZ ;  /* 0x0000001808087810 */ /* 0x002fe40007f1e0ff */
[----:B------:R-:W-:Y:S02]  /*04b0*/  IADD3 R12, P1, R12, 0x10, RZ ;  /* 0x000000100c0c7810 */ /* 0x000fe40007f3e0ff */
[----:B------:R-:W-:Y:S02]  /*04c0*/  IADD3 R10, P2, R10, 0x10, RZ ;  /* 0x000000100a0a7810 */ /* 0x000fe40007f5e0ff */
[----:B------:R-:W-:-:S02]  /*04d0*/  IADD3.X R9, RZ, R9, RZ, P0, !PT ;  /* 0x00000009ff097210 */ /* 0x000fc400007fe4ff */
[----:B------:R-:W-:Y:S02]  /*04e0*/  IADD3.X R13, RZ, R13, RZ, P1, !PT ;  /* 0x0000000dff0d7210 */ /* 0x000fe40000ffe4ff */
[----:B------:R-:W-:Y:S02]  /*04f0*/  IADD3.X R11, RZ, R11, RZ, P2, !PT ;  /* 0x0000000bff0b7210 */ /* 0x000fe400017fe4ff */
[----:B--2---:R-:W-:Y:S02]  /*0500*/  SHF.L.U32 R0, R0, 0x10, RZ ;  /* 0x0000001000007819 */ /* 0x004fe400000006ff */
[----:B---3--:R-:W-:Y:S02]  /*0510*/  SHF.L.U32 R17, R17, 0x10, RZ ;  /* 0x0000001011117819 */ /* 0x008fe400000006ff */
[----:B----4-:R-:W-:-:S03]  /*0520*/  SHF.L.U32 R21, R26, 0x10, RZ ;  /* 0x000000101a157819 */ /* 0x010fc600000006ff */
[----:B------:R-:W-:Y:S01]  /*0530*/  FADD R17, R0, R17 ;  /* 0x0000001100117221 */ /* 0x000fe20000000000 */
[----:B-----5:R-:W-:Y:S02]  /*0540*/  SHF.L.U32 R18, R18, 0x10, RZ ;  /* 0x0000001012127819 */ /* 0x020fe400000006ff */
[----:B------:R-:W-:-:S03]  /*0550*/  SHF.L.U32 R0, R24, 0x10, RZ ;  /* 0x0000001018007819 */ /* 0x000fc600000006ff */
[----:B------:R-:W-:-:S04]  /*0560*/  FADD R18, R18, R21 ;  /* 0x0000001512127221 */ /* 0x000fc80000000000 */
[----:B------:R-:W-:-:S05]  /*0570*/  FFMA R18, R17, R18, R0 ;  /* 0x0000001211127223 */ /* 0x000fca0000000000 */
[----:B------:R-:W-:Y:S01]  /*0580*/  F2FP.BF16.F32.PACK_AB R20, RZ, R18 ;  /* 0x00000012ff14723e */ /* 0x000fe200000010ff */
[----:B------:R-:W-:-:S03]  /*0590*/  FADD R0, -R19, R16 ;  /* 0x0000001013007221 */ /* 0x000fc60000000100 */
[----:B------:R-:W-:Y:S01]  /*05a0*/  PRMT R21, R20, 0x7610, R21 ;  /* 0x0000761014157816 */ /* 0x000fe20000000015 */
[----:B------:R-:W-:-:S04]  /*05b0*/  FFMA R17, R0, 0.5, R19 ;  /* 0x3f00000000117823 */ /* 0x000fc80000000013 */
[----:B------:R1:W-:Y:S01]  /*05c0*/  STG.E.U16 desc[UR4][R22.64], R21 ;  /* 0x0000001516007986 */ /* 0x0003e2000c101504 */
[----:B------:R-:W-:Y:S01]  /*05d0*/  FADD R20, -R17, R18 ;  /* 0x0000001211147221 */ /* 0x000fe20000000100 */
[----:B------:R-:W-:-:S03]  /*05e0*/  FADD R19, R16, -R17 ;  /* 0x8000001110137221 */ /* 0x000fc60000000000 */
[----:B------:R-:W-:Y:S01]  /*05f0*/  FFMA R17, R20, 0.3333333432674407959, R17 ;  /* 0x3eaaaaab14117823 */ /* 0x000fe20000000011 */
[----:B------:R-:W-:-:S03]  /*0600*/  FFMA R19, R0, R19, RZ ;  /* 0x0000001300137223 */ /* 0x000fc600000000ff */
[----:B------:R-:W-:Y:S01]  /*0610*/  FADD R16, R18, -R17 ;  /* 0x8000001112107221 */ /* 0x000fe20000000000 */
[----:B------:R-:W-:-:S03]  /*0620*/  IMAD.MOV.U32 R0, RZ, RZ, 0x8 ;  /* 0x00000008ff007424 */ /* 0x000fc600078e00ff */
[----:B------:R-:W-:Y:S01]  /*0630*/  FFMA R16, R20, R16, R19 ;  /* 0x0000001014107223 */ /* 0x000fe20000000013 */
[----:B-1----:R-:W-:-:S11]  /*0640*/  HFMA2.MMA R20, -RZ, RZ, 2.125, 0 ;  /* 0x40400000ff147435 */ /* 0x002fd600000001ff */
.L_x_0:
[----:B------:R-:W-:Y:S01]  /*0650*/  IADD3 R23, R15, R0, RZ ;  /* 0x000000000f177210 */ /* 0x000fe20007ffe0ff */
[----:B------:R-:W2:Y:S04]  /*0660*/  LDG.E.EL.U16 R24, desc[UR4][R12.64] ;  /* 0x000000040c187981 */ /* 0x000ea8000c2e1500 */
[C---:B------:R-:W-:Y:S01]  /*0670*/  IMAD.WIDE R18, R23.reuse, 0x2, R2 ;  /* 0x0000000217127825 */ /* 0x040fe200078e0202 */
[----:B------:R-:W3:Y:S04]  /*0680*/  LDG.E.EL.U16 R25, desc[UR4][R8.64] ;  /* 0x0000000408197981 */ /* 0x000ee8000c2e1500 */
[----:B------:R-:W4:Y:S01]  /*0690*/  LDG.E.EF.U16 R26, desc[UR4][R18.64] ;  /* 0x00000004121a7981 */ /* 0x000f22000c0e1500 */
[----:B------:R-:W-:-:S03]  /*06a0*/  IMAD.WIDE R22, R23, 0x2, R4 ;  /* 0x0000000217167825 */ /* 0x000fc600078e0204 */
[----:B------:R-:W5:Y:S04]  /*06b0*/  LDG.E.EL.U16 R21, desc[UR4][R10.64] ;  /* 0x000000040a157981 */ /* 0x000f68000c2e1500 */
[----:B------:R-:W5:Y:S01]  /*06c0*/  LDG.E.EF.U16 R22, desc[UR4][R22.64] ;  /* 0x0000000416167981 */ /* 0x000f62000c0e1500 */
[----:B--2---:R-:W-:Y:S01]  /*06d0*/  SHF.L.U32 R28, R24, 0x10, RZ ;  /* 0x00000010181c7819 */ /* 0x004fe200000006ff */
[----:B------:R-:W-:Y:S01]  /*06e0*/  FADD R24, R20, 1 ;  /* 0x3f80000014187421 */ /* 0x000fe20000000000 */
[----:B---3--:R-:W-:Y:S02]  /*06f0*/  SHF.L.U32 R25, R25, 0x10, RZ ;  /* 0x0000001019197819 */ /* 0x008fe400000006ff */
[----:B----4-:R-:W-:Y:S02]  /*0700*/  SHF.L.U32 R26, R26, 0x10, RZ ;  /* 0x000000101a1a7819 */ /* 0x010fe400000006ff */
[----:B------:R-:W-:-:S02]  /*0710*/  FSETP.GEU.AND P1, PT, |R24|, 1.175494350822287508e-38, PT ;  /* 0x008000001800780b */ /* 0x000fc40003f2e200 */
[----:B-----5:R-:W-:Y:S01]  /*0720*/  SHF.L.U32 R21, R21, 0x10, RZ ;  /* 0x0000001015157819 */ /* 0x020fe200000006ff */
[----:B------:R-:W-:Y:S01]  /*0730*/  FADD R26, R26, R25 ;  /* 0x000000191a1a7221 */ /* 0x000fe20000000000 */
[C---:B------:R-:W-:Y:S01]  /*0740*/  FMUL R25, R24.reuse, 0.25 ;  /* 0x3e80000018197820 */ /* 0x040fe20000400000 */
[----:B------:R-:W-:Y:S02]  /*0750*/  FSETP.GT.AND P0, PT, |R24|, 8.50705917302346158658e+37, PT ;  /* 0x7e8000001800780b */ /* 0x000fe40003f04200 */
[----:B------:R-:W-:Y:S01]  /*0760*/  SHF.L.U32 R22, R22, 0x10, RZ ;  /* 0x0000001016167819 */ /* 0x000fe200000006ff */
[----:B------:R-:W-:Y:S01]  /*0770*/  FADD R21, R21, R28 ;  /* 0x0000001c15157221 */ /* 0x000fe20000000000 */
[----:B------:R-:W-:-:S03]  /*0780*/  FSEL R20, R25, R24, P0 ;  /* 0x0000001819147208 */ /* 0x000fc60000000000 */
[----:B------:R-:W-:Y:S02]  /*0790*/  FFMA R26, R21, R26, R22 ;  /* 0x0000001a151a7223 */ /* 0x000fe40000000016 */
[----:B------:R-:W-:Y:S02]  /*07a0*/  @!P1 FMUL R20, R20, 16777216 ;  /* 0x4b80000014149820 */ /* 0x000fe40000400000 */
[----:B------:R-:W-:-:S04]  /*07b0*/  FADD R25, R26, -R17 ;  /* 0x800000111a197221 */ /* 0x000fc80000000000 */
[----:B------:R-:W1:Y:S01]  /*07c0*/  MUFU.RCP R20, R20 ;  /* 0x0000001400147308 */ /* 0x000e620000001000 */
[----:B------:R-:W-:Y:S01]  /*07d0*/  FMUL R22, R25, 0.25 ;  /* 0x3e80000019167820 */ /* 0x000fe20000400000 */
[----:B------:R-:W-:-:S04]  /*07e0*/  F2FP.BF16.F32.PACK_AB R21, RZ, R26 ;  /* 0x0000001aff15723e */ /* 0x000fc800000010ff */
[----:B------:R-:W-:Y:S01]  /*07f0*/  FSEL R22, R22, R25, P0 ;  /* 0x0000001916167208 */ /* 0x000fe20000000000 */
[----:B------:R2:W-:Y:S04]  /*0800*/  STG.E.U16 desc[UR4][R18.64], R21 ;  /* 0x0000001512007986 */ /* 0x0005e8000c101504 */
[----:B------:R-:W-:Y:S01]  /*0810*/  @!P1 FMUL R22, R22, 16777216 ;  /* 0x4b80000016169820 */ /* 0x000fe20000400000 */
[----:B------:R-:W3:Y:S03]  /*0820*/  LDG.E.EL.U16 R28, desc[UR4][R12.64+0x8] ;  /* 0x000008040c1c7981 */ /* 0x000ee6000c2e1500 */
[----:B-1----:R-:W-:Y:S01]  /*0830*/  FFMA R17, R20, R22, R17 ;  /* 0x0000001614117223 */ /* 0x002fe20000000011 */
[----:B------:R-:W4:Y:S01]  /*0840*/  LDG.E.EL.U16 R27, desc[UR4][R10.64+0x8] ;  /* 0x000008040a1b7981 */ /* 0x000f22000c2e1500 */
[----:B--2---:R-:W-:-:S03]  /*0850*/  IADD3 R21, R15, 0x4, R0 ;  /* 0x000000040f157810 */ /* 0x004fc60007ffe000 */
[----:B------:R-:W2:Y:S02]  /*0860*/  LDG.E.EL.U16 R29, desc[UR4][R8.64+0x8] ;  /* 0x00000804081d7981 */ /* 0x000ea4000c2e1500 */
[----:B------:R-:W-:-:S04]  /*0870*/  IMAD.WIDE R22, R21, 0x2, R4 ;  /* 0x0000000215167825 */ /* 0x000fc800078e0204 */
[----:B------:R-:W-:Y:S02]  /*0880*/  IMAD.WIDE R20, R21, 0x2, R2 ;  /* 0x0000000215147825 */ /* 0x000fe400078e0202 */
[----:B------:R-:W5:Y:S04]  /*0890*/  LDG.E.EF.U16 R22, desc[UR4][R22.64] ;  /* 0x0000000416167981 */ /* 0x000f68000c0e1500 */
[----:B------:R-:W5:Y:S01]  /*08a0*/  LDG.E.EF.U16 R23, desc[UR4][R20.64] ;  /* 0x0000000414177981 */ /* 0x000f62000c0e1500 */
[----:B------:R-:W-:-:S04]  /*08b0*/  FADD R26, R26, -R17 ;  /* 0x800000111a1a7221 */ /* 0x000fc80000000000 */
[----:B------:R-:W-:Y:S01]  /*08c0*/  FFMA R25, R25, R26, R16 ;  /* 0x0000001a19197223 */ /* 0x000fe20000000010 */
[----:B---3--:R-:W-:Y:S01]  /*08d0*/  SHF.L.U32 R19, R28, 0x10, RZ ;  /* 0x000000101c137819 */ /* 0x008fe200000006ff */
[----:B----4-:R-:W-:-:S04]  /*08e0*/  IMAD.U32 R18, R27, 0x10000, RZ ;  /* 0x000100001b127824 */ /* 0x010fc800078e00ff */
[----:B------:R-:W-:Y:S01]  /*08f0*/  FADD R18, R18, R19 ;  /* 0x0000001312127221 */ /* 0x000fe20000000000 */
[----:B--2---:R-:W-:Y:S02]  /*0900*/  SHF.L.U32 R28, R29, 0x10, RZ ;  /* 0x000000101d1c7819 */ /* 0x004fe400000006ff */
[----:B-----5:R-:W-:-:S05]  /*0910*/  SHF.L.U32 R19, R23, 0x10, RZ ;  /* 0x0000001017137819 */ /* 0x020fca00000006ff */
[----:B------:R-:W-:Y:S01]  /*0920*/  FADD R28, R19, R28 ;  /* 0x0000001c131c7221 */ /* 0x000fe20000000000 */
[----:B------:R-:W-:Y:S01]  /*0930*/  FADD R19, R24, 1 ;  /* 0x3f80000018137421 */ /* 0x000fe20000000000 */
[----:B------:R-:W-:-:S04]  /*0940*/  SHF.L.U32 R27, R22, 0x10, RZ ;  /* 0x00000010161b7819 */ /* 0x000fc800000006ff */
[C---:B------:R-:W-:Y:S01]  /*0950*/  FSETP.GEU.AND P1, PT, |R19|.reuse, 1.175494350822287508e-38, PT ;  /* 0x008000001300780b */ /* 0x040fe20003f2e200 */
[C---:B------:R-:W-:Y:S01]  /*0960*/  FMUL R22, R19.reuse, 0.25 ;  /* 0x3e80000013167820 */ /* 0x040fe20000400000 */
[----:B------:R-:W-:Y:S01]  /*0970*/  FSETP.GT.AND P0, PT, |R19|, 8.50705917302346158658e+37, PT ;  /* 0x7e8000001300780b */ /* 0x000fe20003f04200 */
[----:B------:R-:W-:-:S03]  /*0980*/  FFMA R18, R18, R28, R27 ;  /* 0x0000001c12127223 */ /* 0x000fc6000000001b */
[----:B------:R-:W-:Y:S01]  /*0990*/  FSEL R29, R22, R19, P0 ;  /* 0x00000013161d7208 */ /* 0x000fe20000000000 */
[----:B------:R-:W-:-:S06]  /*09a0*/  FADD R24, -R17, R18 ;  /* 0x0000001211187221 */ /* 0x000fcc0000000100 */
[----:B------:R-:W-:Y:S01]  /*09b0*/  @!P1 FMUL R29, R29, 16777216 ;  /* 0x4b8000001d1d9820 */ /* 0x000fe20000400000 */
[----:B------:R-:W-:-:S03]  /*09c0*/  FMUL R23, R24, 0.25 ;  /* 0x3e80000018177820 */ /* 0x000fc60000400000 */
[----:B------:R1:W2:Y:S01]  /*09d0*/  MUFU.RCP R16, R29 ;  /* 0x0000001d00107308 */ /* 0x0002a20000001000 */
[----:B------:R-:W-:Y:S02]  /*09e0*/  F2FP.BF16.F32.PACK_AB R22, RZ, R18 ;  /* 0x00000012ff16723e */ /* 0x000fe400000010ff */
[----:B------:R-:W-:Y:S02]  /*09f0*/  FSEL R23, R23, R24, P0 ;  /* 0x0000001817177208 */ /* 0x000fe40000000000 */
[----:B------:R-:W-:-:S03]  /*0a00*/  PRMT R26, R22, 0x7610, R26 ;  /* 0x00007610161a7816 */ /* 0x000fc6000000001a */
[----:B------:R-:W-:Y:S01]  /*0a10*/  @!P1 FMUL R23, R23, 16777216 ;  /* 0x4b80000017179820 */ /* 0x000fe20000400000 */
[----:B-1----:R-:W-:Y:S01]  /*0a20*/  IADD3 R29, R15, 0x8, R0 ;  /* 0x000000080f1d7810 */ /* 0x002fe20007ffe000 */
[----:B------:R1:W-:Y:S04]  /*0a30*/  STG.E.U16 desc[UR4][R20.64], R26 ;  /* 0x0000001a14007986 */ /* 0x0003e8000c101504 */
[----:B------:R-:W3:Y:S01]  /*0a40*/  LDG.E.EL.U16 R28, desc[UR4][R12.64+0x10] ;  /* 0x000010040c1c7981 */ /* 0x000ee2000c2e1500 */
[----:B--2---:R-:W-:Y:S01]  /*0a50*/  FFMA R27, R16, R23, R17 ;  /* 0x00000017101b7223 */ /* 0x004fe20000000011 */
[----:B------:R-:W-:-:S04]  /*0a60*/  IMAD.WIDE R22, R29, 0x2, R4 ;  /* 0x000000021d167825 */ /* 0x000fc800078e0204 */
[----:B------:R-:W-:Y:S01]  /*0a70*/  IMAD.WIDE R16, R29, 0x2, R2 ;  /* 0x000000021d107825 */ /* 0x000fe200078e0202 */
[----:B-1----:R-:W2:Y:S04]  /*0a80*/  LDG.E.EL.U16 R26, desc[UR4][R10.64+0x10] ;  /* 0x000010040a1a7981 */ /* 0x002ea8000c2e1500 */
[----:B------:R-:W4:Y:S04]  /*0a90*/  LDG.E.EF.U16 R22, desc[UR4][R22.64] ;  /* 0x0000000416167981 */ /* 0x000f28000c0e1500 */
[----:B------:R-:W5:Y:S04]  /*0aa0*/  LDG.E.EL.U16 R29, desc[UR4][R8.64+0x10] ;  /* 0x00001004081d7981 */ /* 0x000f68000c2e1500 */
[----:B------:R-:W4:Y:S01]  /*0ab0*/  LDG.E.EF.U16 R23, desc[UR4][R16.64] ;  /* 0x0000000410177981 */ /* 0x000f22000c0e1500 */
[----:B------:R-:W-:-:S04]  /*0ac0*/  FADD R18, R18, -R27 ;  /* 0x8000001b12127221 */ /* 0x000fc80000000000 */
[----:B------:R-:W-:Y:S01]  /*0ad0*/  FFMA R25, R24, R18, R25 ;  /* 0x0000001218197223 */ /* 0x000fe20000000019 */
[----:B---3--:R-:W-:Y:S02]  /*0ae0*/  SHF.L.U32 R21, R28, 0x10, RZ ;  /* 0x000000101c157819 */ /* 0x008fe400000006ff */
[----:B--2---:R-:W-:-:S05]  /*0af0*/  SHF.L.U32 R20, R26, 0x10, RZ ;  /* 0x000000101a147819 */ /* 0x004fca00000006ff */
[----:B------:R-:W-:Y:S01]  /*0b00*/  FADD R20, R20, R21 ;  /* 0x0000001514147221 */ /* 0x000fe20000000000 */
[----:B-----5:R-:W-:Y:S02]  /*0b10*/  SHF.L.U32 R26, R29, 0x10, RZ ;  /* 0x000000101d1a7819 */ /* 0x020fe400000006ff */
[----:B----4-:R-:W-:-:S05]  /*0b20*/  SHF.L.U32 R21, R23, 0x10, RZ ;  /* 0x0000001017157819 */ /* 0x010fca00000006ff */
        /* <DEDUP_REMOVED lines=14> */
[----:B------:R-:W-:-:S03]  /*0c10*/  IADD3 R29, R15, 0xc, R0 ;  /* 0x0000000c0f1d7810 */ /* 0x000fc60007ffe000 */
[----:B------:R-:W-:Y:S01]  /*0c20*/  @!P1 FMUL R23, R23, 16777216 ;  /* 0x4b80000017179820 */ /* 0x000fe20000400000 */
[----:B-1----:R-:W-:-:S05]  /*0c30*/  PRMT R19, R22, 0x7610, R19 ;  /* 0x0000761016137816 */ /* 0x002fca0000000013 */
[----:B------:R1:W-:Y:S01]  /*0c40*/  STG.E.U16 desc[UR4][R16.64], R19 ;  /* 0x0000001310007986 */ /* 0x0003e2000c101504 */
[----:B--2---:R-:W-:Y:S01]  /*0c50*/  FFMA R27, R18, R23, R27 ;  /* 0x00000017121b7223 */ /* 0x004fe2000000001b */
[C---:B------:R-:W-:Y:S02]  /*0c60*/  IMAD.WIDE R22, R29.reuse, 0x2, R4 ;  /* 0x000000021d167825 */ /* 0x040fe400078e0204 */
[----:B------:R-:W2:Y:S04]  /*0c70*/  LDG.E.EL.U16 R28, desc[UR4][R12.64+0x18] ;  /* 0x000018040c1c7981 */ /* 0x000ea8000c2e1500 */
[----:B------:R-:W3:Y:S01]  /*0c80*/  LDG.E.EL.U16 R24, desc[UR4][R10.64+0x18] ;  /* 0x000018040a187981 */ /* 0x000ee2000c2e1500 */
[----:B-1----:R-:W-:-:S03]  /*0c90*/  IMAD.WIDE R18, R29, 0x2, R2 ;  /* 0x000000021d127825 */ /* 0x002fc600078e0202 */
[----:B------:R-:W4:Y:S04]  /*0ca0*/  LDG.E.EF.U16 R22, desc[UR4][R22.64] ;  /* 0x0000000416167981 */ /* 0x000f28000c0e1500 */
[----:B------:R-:W5:Y:S04]  /*0cb0*/  LDG.E.EL.U16 R29, desc[UR4][R8.64+0x18] ;  /* 0x00001804081d7981 */ /* 0x000f68000c2e1500 */
[----:B------:R-:W4:Y:S01]  /*0cc0*/  LDG.E.EF.U16 R23, desc[UR4][R18.64] ;  /* 0x0000000412177981 */ /* 0x000f22000c0e1500 */
[----:B--2---:R-:W-:Y:S01]  /*0cd0*/  SHF.L.U32 R17, R28, 0x10, RZ ;  /* 0x000000101c117819 */ /* 0x004fe200000006ff */
[----:B---3--:R-:W-:-:S04]  /*0ce0*/  IMAD.U32 R16, R24, 0x10000, RZ ;  /* 0x0001000018107824 */ /* 0x008fc800078e00ff */
[----:B------:R-:W-:Y:S01]  /*0cf0*/  FADD R16, R16, R17 ;  /* 0x0000001110107221 */ /* 0x000fe20000000000 */
[----:B-----5:R-:W-:Y:S02]  /*0d00*/  SHF.L.U32 R24, R29, 0x10, RZ ;  /* 0x000000101d187819 */ /* 0x020fe400000006ff */
[----:B----4-:R-:W-:-:S05]  /*0d10*/  SHF.L.U32 R17, R23, 0x10, RZ ;  /* 0x0000001017117819 */ /* 0x010fca00000006ff */
[----:B------:R-:W-:Y:S01]  /*0d20*/  FADD R28, R17, R24 ;  /* 0x00000018111c7221 */ /* 0x000fe20000000000 */
[----:B------:R-:W-:Y:S01]  /*0d30*/  FADD R24, R21, 1 ;  /* 0x3f80000015187421 */ /* 0x000fe20000000000 */
[----:B------:R-:W-:-:S04]  /*0d40*/  SHF.L.U32 R17, R22, 0x10, RZ ;  /* 0x0000001016117819 */ /* 0x000fc800000006ff */
[----:B------:R-:W-:Y:S01]  /*0d50*/  FSETP.GEU.AND P1, PT, |R24|, 1.175494350822287508e-38, PT ;  /* 0x008000001800780b */ /* 0x000fe20003f2e200 */
[----:B------:R-:W-:Y:S01]  /*0d60*/  FFMA R22, R16, R28, R17 ;  /* 0x0000001c10167223 */ /* 0x000fe20000000011 */
[C---:B------:R-:W-:Y:S01]  /*0d70*/  FMUL R17, R24.reuse, 0.25 ;  /* 0x3e80000018117820 */ /* 0x040fe20000400000 */
[----:B------:R-:W-:Y:S01]  /*0d80*/  FSETP.GT.AND P0, PT, |R24|, 8.50705917302346158658e+37, PT ;  /* 0x7e8000001800780b */ /* 0x000fe20003f04200 */
[----:B------:R-:W-:-:S03]  /*0d90*/  FADD R23, R20, -R27 ;  /* 0x8000001b14177221 */ /* 0x000fc60000000000 */
[----:B------:R-:W-:Y:S01]  /*0da0*/  FSEL R29, R17, R24, P0 ;  /* 0x00000018111d7208 */ /* 0x000fe20000000000 */
[----:B------:R-:W-:Y:S01]  /*0db0*/  FFMA R23, R26, R23, R25 ;  /* 0x000000171a177223 */ /* 0x000fe20000000019 */
[----:B------:R-:W-:-:S04]  /*0dc0*/  FADD R26, -R27, R22 ;  /* 0x000000161b1a7221 */ /* 0x000fc80000000100 */
[----:B------:R-:W-:Y:S01]  /*0dd0*/  @!P1 FMUL R29, R29, 16777216 ;  /* 0x4b8000001d1d9820 */ /* 0x000fe20000400000 */
[----:B------:R-:W-:-:S03]  /*0de0*/  FMUL R17, R26, 0.25 ;  /* 0x3e8000001a117820 */ /* 0x000fc60000400000 */
[----:B------:R-:W1:Y:S02]  /*0df0*/  MUFU.RCP R16, R29 ;  /* 0x0000001d00107308 */ /* 0x000e640000001000 */
[----:B------:R-:W-:Y:S02]  /*0e00*/  FSEL R17, R17, R26, P0 ;  /* 0x0000001a11117208 */ /* 0x000fe40000000000 */
[----:B------:R-:W-:Y:S02]  /*0e10*/  F2FP.BF16.F32.PACK_AB R20, RZ, R22 ;  /* 0x00000016ff14723e */ /* 0x000fe400000010ff */
[----:B------:R-:W-:Y:S01]  /*0e20*/  IADD3 R21, R15, 0x10, R0 ;  /* 0x000000100f157810 */ /* 0x000fe20007ffe000 */
[----:B------:R-:W-:Y:S02]  /*0e30*/  @!P1 FMUL R17, R17, 16777216 ;  /* 0x4b80000011119820 */ /* 0x000fe40000400000 */
[----:B------:R2:W-:Y:S04]  /*0e40*/  STG.E.U16 desc[UR4][R18.64], R20 ;  /* 0x0000001412007986 */ /* 0x0005e8000c101504 */
[----:B------:R3:W4:Y:S01]  /*0e50*/  LDG.E.EL.U16 R28, desc[UR4][R12.64+0x20] ;  /* 0x000020040c1c7981 */ /* 0x000722000c2e1500 */
[----:B-1----:R-:W-:Y:S01]  /*0e60*/  FFMA R25, R16, R17, R27 ;  /* 0x0000001110197223 */ /* 0x002fe2000000001b */
[----:B------:R-:W-:-:S02]  /*0e70*/  IMAD.WIDE R16, R21, 0x2, R4 ;  /* 0x0000000215107825 */ /* 0x000fc400078e0204 */
[----:B------:R1:W5:Y:S02]  /*0e80*/  LDG.E.EL.U16 R27, desc[UR4][R10.64+0x20] ;  /* 0x000020040a1b7981 */ /* 0x000364000c2e1500 */
[----:B--2---:R-:W-:Y:S02]  /*0e90*/  IMAD.WIDE R20, R21, 0x2, R2 ;  /* 0x0000000215147825 */ /* 0x004fe400078e0202 */
[----:B------:R2:W2:Y:S04]  /*0ea0*/  LDG.E.EF.U16 R16, desc[UR4][R16.64] ;  /* 0x0000000410107981 */ /* 0x0004a8000c0e1500 */
[----:B------:R-:W2:Y:S04]  /*0eb0*/  LDG.E.EL.U16 R29, desc[UR4][R8.64+0x20] ;  /* 0x00002004081d7981 */ /* 0x000ea8000c2e1500 */
[----:B------:R-:W2:Y:S01]  /*0ec0*/  LDG.E.EF.U16 R17, desc[UR4][R20.64] ;  /* 0x0000000414117981 */ /* 0x000ea2000c0e1500 */
[----:B------:R-:W-:-:S05]  /*0ed0*/  FADD R24, R24, 1 ;  /* 0x3f80000018187421 */ /* 0x000fca0000000000 */
[C---:B------:R-:W-:Y:S02]  /*0ee0*/  FSETP.GEU.AND P1, PT, |R24|.reuse, 1.175494350822287508e-38, PT ;  /* 0x008000001800780b */ /* 0x040fe40003f2e200 */
[----:B------:R-:W-:Y:S01]  /*0ef0*/  FSETP.GT.AND P0, PT, |R24|, 8.50705917302346158658e+37, PT ;  /* 0x7e8000001800780b */ /* 0x000fe20003f04200 */
[----:B------:R-:W-:-:S04]  /*0f00*/  FADD R22, R22, -R25 ;  /* 0x8000001916167221 */ /* 0x000fc80000000000 */
[----:B------:R-:W-:Y:S01]  /*0f10*/  FFMA R23, R26, R22, R23 ;  /* 0x000000161a177223 */ /* 0x000fe20000000017 */
[----:B------:R-:W-:Y:S01]  /*0f20*/  VIADD R0, R0, 0x14 ;  /* 0x0000001400007836 */ /* 0x000fe20000000000 */
[----:B---3--:R-:W-:Y:S02]  /*0f30*/  IADD3 R12, P2, R12, 0x28, RZ ;  /* 0x000000280c0c7810 */ /* 0x008fe40007f5e0ff */
[----:B-1----:R-:W-:Y:S02]  /*0f40*/  IADD3 R10, P3, R10, 0x28, RZ ;  /* 0x000000280a0a7810 */ /* 0x002fe40007f7e0ff */
[----:B------:R-:W-:Y:S02]  /*0f50*/  IADD3.X R13, RZ, R13, RZ, P2, !PT ;  /* 0x0000000dff0d7210 */ /* 0x000fe400017fe4ff */
[----:B------:R-:W-:Y:S02]  /*0f60*/  IADD3.X R11, RZ, R11, RZ, P3, !PT ;  /* 0x0000000bff0b7210 */ /* 0x000fe40001ffe4ff */
[----:B----4-:R-:W-:-:S02]  /*0f70*/  SHF.L.U32 R19, R28, 0x10, RZ ;  /* 0x000000101c137819 */ /* 0x010fc400000006ff */
[----:B-----5:R-:W-:-:S05]  /*0f80*/  SHF.L.U32 R18, R27, 0x10, RZ ;  /* 0x000000101b127819 */ /* 0x020fca00000006ff */
[----:B------:R-:W-:Y:S01]  /*0f90*/  FADD R18, R18, R19 ;  /* 0x0000001312127221 */ /* 0x000fe20000000000 */
[----:B--2---:R-:W-:Y:S02]  /*0fa0*/  SHF.L.U32 R28, R29, 0x10, RZ ;  /* 0x000000101d1c7819 */ /* 0x004fe400000006ff */
[----:B------:R-:W-:Y:S01]  /*0fb0*/  SHF.L.U32 R19, R17, 0x10, RZ ;  /* 0x0000001011137819 */ /* 0x000fe200000006ff */
[----:B------:R-:W-:-:S04]  /*0fc0*/  FMUL R17, R24, 0.25 ;  /* 0x3e80000018117820 */ /* 0x000fc80000400000 */
[----:B------:R-:W-:Y:S01]  /*0fd0*/  FADD R28, R19, R28 ;  /* 0x0000001c131c7221 */ /* 0x000fe20000000000 */
[----:B------:R-:W-:-:S05]  /*0fe0*/  SHF.L.U32 R19, R16, 0x10, RZ ;  /* 0x0000001010137819 */ /* 0x000fca00000006ff */
[----:B------:R-:W-:Y:S01]  /*0ff0*/  FFMA R18, R18, R28, R19 ;  /* 0x0000001c12127223 */ /* 0x000fe20000000013 */
[----:B------:R-:W-:-:S03]  /*1000*/  FSEL R19, R17, R24, P0 ;  /* 0x0000001811137208 */ /* 0x000fc60000000000 */
[----:B------:R-:W-:Y:S02]  /*1010*/  FADD R16, R18, -R25 ;  /* 0x8000001912107221 */ /* 0x000fe40000000000 */
[----:B------:R-:W-:Y:S02]  /*1020*/  @!P1 FMUL R19, R19, 16777216 ;  /* 0x4b80000013139820 */ /* 0x000fe40000400000 */
[----:B------:R-:W-:Y:S02]  /*1030*/  FMUL R17, R16, 0.25 ;  /* 0x3e80000010117820 */ /* 0x000fe40000400000 */
[----:B------:R-:W1:Y:S03]  /*1040*/  MUFU.RCP R22, R19 ;  /* 0x0000001300167308 */ /* 0x000e660000001000 */
[----:B------:R-:W-:Y:S02]  /*1050*/  FSEL R17, R17, R16, P0 ;  /* 0x0000001011117208 */ /* 0x000fe40000000000 */
[----:B------:R-:W-:-:S03]  /*1060*/  ISETP.GE.U32.AND P0, PT, R0, 0xbfc, PT ;  /* 0x00000bfc0000780c */ /* 0x000fc60003f06070 */
[----:B------:R-:W-:Y:S01]  /*1070*/  @!P1 FMUL R17, R17, 16777216 ;  /* 0x4b80000011119820 */ /* 0x000fe20000400000 */
[----:B------:R-:W-:Y:S02]  /*1080*/  F2FP.BF16.F32.PACK_AB R26, RZ, R18 ;  /* 0x00000012ff1a723e */ /* 0x000fe400000010ff */
[----:B------:R-:W-:Y:S01]  /*1090*/  IADD3 R8, P1, R8, 0x28, RZ ;  /* 0x0000002808087810 */ /* 0x000fe20007f3e0ff */
[----:B-1----:R-:W-:Y:S02]  /*10a0*/  FFMA R17, R22, R17, R25 ;  /* 0x0000001116117223 */ /* 0x002fe40000000019 */
[----:B------:R1:W-:Y:S02]  /*10b0*/  STG.E.U16 desc[UR4][R20.64], R26 ;  /* 0x0000001a14007986 */ /* 0x0003e4000c101504 */
[----:B------:R-:W-:Y:S01]  /*10c0*/  FADD R18, R18, -R17 ;  /* 0x8000001112127221 */ /* 0x000fe20000000000 */
[----:B------:R-:W-:-:S03]  /*10d0*/  IADD3.X R9, RZ, R9, RZ, P1, !PT ;  /* 0x00000009ff097210 */ /* 0x000fc60000ffe4ff */
[----:B------:R-:W-:Y:S01]  /*10e0*/  FFMA R16, R16, R18, R23 ;  /* 0x0000001210107223 */ /* 0x000fe20000000017 */
[----:B-1----:R-:W-:Y:S01]  /*10f0*/  MOV R20, R24 ;  /* 0x0000001800147202 */ /* 0x002fe20000000f00 */
[----:B------:R-:W-:Y:S06]  /*1100*/  @!P0 BRA `(.L_x_0) ;  /* 0xfffffff400508947 */ /* 0x000fec000383ffff */
[----:B------:R-:W-:Y:S01]  /*1110*/  FADD R0, R20, R24 ;  /* 0x0000001814007221 */ /* 0x000fe20000000000 */
[----:B------:R-:W1:Y:S01]  /*1120*/  SHFL.BFLY PT, R4, R17, 0x2, 0x1f ;  /* 0x0c401f0011047f89 */ /* 0x000e6200000e0000 */
[----:B------:R-:W-:Y:S01]  /*1130*/  MOV R15, 0x39aaaaab ;  /* 0x39aaaaab000f7802 */ /* 0x000fe20000000f00 */
[----:B------:R-:W-:Y:S01]  /*1140*/  ULDC.64 UR6, c[0x0][0x240] ;  /* 0x0000900000067ab9 */ /* 0x000fe20000000a00 */
[C---:B------:R-:W-:Y:S01]  /*1150*/  FMUL R9, R0.reuse, 0.25 ;  /* 0x3e80000000097820 */ /* 0x040fe20000400000 */
[C---:B------:R-:W-:Y:S01]  /*1160*/  FSETP.GEU.AND P1, PT, |R0|.reuse, 1.175494350822287508e-38, PT ;  /* 0x008000000000780b */ /* 0x040fe20003f2e200 */
[----:B------:R-:W2:Y:S01]  /*1170*/  SHFL.BFLY PT, R5, R16, 0x2, 0x1f ;  /* 0x0c401f0010057f89 */ /* 0x000ea200000e0000 */
[C---:B------:R-:W-:Y:S01]  /*1180*/  FSETP.GT.AND P0, PT, |R0|.reuse, 8.50705917302346158658e+37, PT ;  /* 0x7e8000000000780b */ /* 0x040fe20003f04200 */
[----:B------:R-:W-:Y:S01]  /*1190*/  FADD R12, R0, R0 ;  /* 0x00000000000c7221 */ /* 0x000fe20000000000 */
[----:B------:R-:W-:Y:S02]  /*11a0*/  ULDC.64 UR8, c[0x0][0x238] ;  /* 0x00008e0000087ab9 */ /* 0x000fe40000000a00 */
[----:B------:R-:W-:-:S02]  /*11b0*/  FSEL R8, R9, R0, P0 ;  /* 0x0000000009087208 */ /* 0x000fc40000000000 */
[----:B------:R-:W-:-:S05]  /*11c0*/  FSETP.GEU.AND P2, PT, |R12|, 1.175494350822287508e-38, PT ;  /* 0x008000000c00780b */ /* 0x000fca0003f4e200 */
[----:B------:R-:W-:Y:S02]  /*11d0*/  @!P1 FMUL R8, R8, 16777216 ;  /* 0x4b80000008089820 */ /* 0x000fe40000400000 */
[----:B------:R-:W-:Y:S01]  /*11e0*/  @P0 FMUL R24, R24, 0.25 ;  /* 0x3e80000018180820 */ /* 0x000fe20000400000 */
[----:B------:R-:W-:Y:S01]  /*11f0*/  FSETP.GT.AND P0, PT, |R12|, 8.50705917302346158658e+37, PT ;  /* 0x7e8000000c00780b */ /* 0x000fe20003f04200 */
[----:B------:R-:W3:Y:S02]  /*1200*/  MUFU.RCP R11, R8 ;  /* 0x00000008000b7308 */ /* 0x000ee40000001000 */
[----:B------:R-:W-:Y:S01]  /*1210*/  @!P1 FMUL R24, R24, 16777216 ;  /* 0x4b80000018189820 */ /* 0x000fe20000400000 */
[----:B------:R-:W-:Y:S01]  /*1220*/  FSETP.NEU.AND P1, PT, R0, RZ, PT ;  /* 0x000000ff0000720b */ /* 0x000fe20003f2d000 */
[----:B-1----:R-:W-:-:S04]  /*1230*/  FADD R4, -R17, R4 ;  /* 0x0000000411047221 */ /* 0x002fc80000000100 */
[----:B------:R-:W-:Y:S01]  /*1240*/  FMUL R13, R4, R4 ;  /* 0x00000004040d7220 */ /* 0x000fe20000400000 */
[----:B--2---:R-:W-:-:S03]  /*1250*/  FADD R16, R16, R5 ;  /* 0x0000000510107221 */ /* 0x004fc60000000000 */
[----:B------:R-:W-:Y:S01]  /*1260*/  FMUL R13, R20, R13 ;  /* 0x0000000d140d7220 */ /* 0x000fe20000400000 */
[----:B---3--:R-:W-:-:S05]  /*1270*/  FMUL R11, R11, R24 ;  /* 0x000000180b0b7220 */ /* 0x008fca0000400000 */
[----:B------:R-:W-:Y:S02]  /*1280*/  FSEL R11, R11, RZ, P1 ;  /* 0x000000ff0b0b7208 */ /* 0x000fe40000800000 */
[C---:B------:R-:W-:Y:S01]  /*1290*/  FSETP.NEU.AND P1, PT, R12.reuse, RZ, PT ;  /* 0x000000ff0c00720b */ /* 0x040fe20003f2d000 */
[----:B------:R-:W-:Y:S02]  /*12a0*/  @P0 FMUL R12, R12, 0.25 ;  /* 0x3e8000000c0c0820 */ /* 0x000fe40000400000 */
[----:B------:R-:W-:Y:S01]  /*12b0*/  FFMA R10, R4, R11, R17 ;  /* 0x0000000b040a7223 */ /* 0x000fe20000000011 */
[----:B------:R-:W-:Y:S01]  /*12c0*/  FFMA R13, R11, R13, R16 ;  /* 0x0000000d0b0d7223 */ /* 0x000fe20000000010 */
[----:B------:R-:W-:Y:S01]  /*12d0*/  @!P2 FMUL R12, R12, 16777216 ;  /* 0x4b8000000c0ca820 */ /* 0x000fe20000400000 */
[----:B------:R-:W-:Y:S02]  /*12e0*/  FSEL R11, R9, R0, P0 ;  /* 0x00000000090b7208 */ /* 0x000fe40000000000 */
[----:B------:R-:W1:Y:S01]  /*12f0*/  SHFL.BFLY PT, R5, R10, 0x1, 0x1f ;  /* 0x0c201f000a057f89 */ /* 0x000e6200000e0000 */
[----:B------:R-:W-:-:S02]  /*1300*/  IADD3 R18, P0, R6, UR6, RZ ;  /* 0x0000000606127c10 */ /* 0x000fc4000ff1e0ff */
[----:B------:R-:W2:Y:S01]  /*1310*/  MUFU.RCP R12, R12 ;  /* 0x0000000c000c7308 */ /* 0x000ea20000001000 */
[----:B------:R-:W3:Y:S01]  /*1320*/  SHFL.BFLY PT, R4, R13, 0x1, 0x1f ;  /* 0x0c201f000d047f89 */ /* 0x000ee200000e0000 */
[----:B------:R-:W-:Y:S01]  /*1330*/  @!P2 FMUL R11, R11, 16777216 ;  /* 0x4b8000000b0ba820 */ /* 0x000fe20000400000 */
[----:B------:R-:W-:-:S03]  /*1340*/  IADD3.X R19, R7, UR7, RZ, P0, !PT ;  /* 0x0000000707137c10 */ /* 0x000fc600087fe4ff */
[----:B--2---:R-:W-:-:S05]  /*1350*/  FMUL R11, R12, R11 ;  /* 0x0000000b0c0b7220 */ /* 0x004fca0000400000 */
[----:B------:R-:W-:Y:S01]  /*1360*/  FSEL R11, R11, RZ, P1 ;  /* 0x000000ff0b0b7208 */ /* 0x000fe20000800000 */
[----:B-1----:R-:W-:-:S04]  /*1370*/  FADD R9, -R10, R5 ;  /* 0x000000050a097221 */ /* 0x002fc80000000100 */
[----:B------:R-:W-:Y:S01]  /*1380*/  FMUL R5, R9, R9 ;  /* 0x0000000909057220 */ /* 0x000fe20000400000 */
[----:B---3--:R-:W-:Y:S01]  /*1390*/  FADD R8, R13, R4 ;  /* 0x000000040d087221 */ /* 0x008fe20000000000 */
[----:B------:R-:W-:Y:S02]  /*13a0*/  FFMA R10, R9, R11, R10 ;  /* 0x0000000b090a7223 */ /* 0x000fe4000000000a */
[----:B------:R-:W-:Y:S02]  /*13b0*/  FMUL R0, R0, R5 ;  /* 0x0000000500007220 */ /* 0x000fe40000400000 */
[----:B------:R-:W1:Y:S02]  /*13c0*/  LDC.64 R4, c[0x0][0x248] ;  /* 0x00009200ff047b82 */ /* 0x000e640000000a00 */
[----:B------:R-:W-:Y:S01]  /*13d0*/  FFMA R0, R11, R0, R8 ;  /* 0x000000000b007223 */ /* 0x000fe20000000008 */
[----:B------:R-:W-:Y:S02]  /*13e0*/  IADD3 R8, P1, R6, UR8, RZ ;  /* 0x0000000806087c10 */ /* 0x000fe4000ff3e0ff */
[----:B------:R-:W-:Y:S01]  /*13f0*/  MOV R11, 0xfffffffc ;  /* 0xfffffffc000b7802 */ /* 0x000fe20000000f00 */
[----:B------:R-:W-:Y:S01]  /*1400*/  FFMA R0, R0, R15, 9.9999999747524270788e-07 ;  /* 0x358637bd00007423 */ /* 0x000fe2000000000f */
[----:B------:R-:W-:-:S05]  /*1410*/  IADD3.X R15, R7, UR9, RZ, P1, !PT ;  /* 0x00000009070f7c10 */ /* 0x000fca0008ffe4ff */
[----:B------:R-:W2:Y:S04]  /*1420*/  MUFU.RSQ R0, R0 ;  /* 0x0000000000007308 */ /* 0x000ea80000001400 */
.L_x_1:
[----:B-1----:R-:W-:Y:S02]  /*1430*/  IADD3 R13, R14, 0x4, R11 ;  /* 0x000000040e0d7810 */ /* 0x002fe40007ffe00b */
[----:B------:R-:W-:Y:S02]  /*1440*/  MOV R6, R18 ;  /* 0x0000001200067202 */ /* 0x000fe40000000f00 */
[----:B------:R-:W-:Y:S01]  /*1450*/  MOV R7, R19 ;  /* 0x0000001300077202 */ /* 0x000fe20000000f00 */
[----:B------:R-:W-:Y:S01]  /*1460*/  IMAD.WIDE R16, R13, 0x2, R2 ;  /* 0x000000020d107825 */ /* 0x000fe200078e0202 */
[----:B------:R-:W-:-:S03]  /*1470*/  MOV R9, R15 ;  /* 0x0000000f00097202 */ /* 0x000fc60000000f00 */
[----:B------:R-:W3:Y:S04]  /*1480*/  LDG.E.EL.U16 R15, desc[UR4][R6.64+0x1800] ;  /* 0x00180004060f7981 */ /* 0x000ee8000c2e1500 */
[----:B------:R-:W4:Y:S04]  /*1490*/  LDG.E.EF.U16 R16, desc[UR4][R16.64] ;  /* 0x0000000410107981 */ /* 0x000f28000c0e1500 */
[----:B------:R-:W5:Y:S04]  /*14a0*/  LDG.E.EL.U16 R12, desc[UR4][R8.64+0x1800] ;  /* 0x00180004080c7981 */ /* 0x000f68000c2e1500 */
[----:B--2---:R-:W2:Y:S04]  /*14b0*/  LDG.E.EL.U16 R18, desc[UR4][R8.64] ;  /* 0x0000000408127981 */ /* 0x004ea8000c2e1500 */
[----:B------:R-:W2:Y:S01]  /*14c0*/  LDG.E.EL.U16 R20, desc[UR4][R6.64] ;  /* 0x0000000406147981 */ /* 0x000ea2000c2e1500 */
[----:B---3--:R-:W-:-:S02]  /*14d0*/  SHF.L.U32 R19, R15, 0x10, RZ ;  /* 0x000000100f137819 */ /* 0x008fc400000006ff */
[----:B----4-:R-:W-:Y:S01]  /*14e0*/  SHF.L.U32 R15, R16, 0x10, RZ ;  /* 0x00000010100f7819 */ /* 0x010fe200000006ff */
[----:B-----5:R-:W-:-:S04]  /*14f0*/  IMAD.U32 R12, R12, 0x10000, RZ ;  /* 0x000100000c0c7824 */ /* 0x020fc800078e00ff */
[----:B------:R-:W-:Y:S01]  /*1500*/  FADD R15, -R10, R15 ;  /* 0x0000000f0a0f7221 */ /* 0x000fe20000000100 */
[----:B--2---:R-:W-:Y:S01]  /*1510*/  SHF.L.U32 R18, R18, 0x10, RZ ;  /* 0x0000001012127819 */ /* 0x004fe200000006ff */
[----:B------:R-:W-:Y:S01]  /*1520*/  FADD R12, R12, R19 ;  /* 0x000000130c0c7221 */ /* 0x000fe20000000000 */
[----:B------:R-:W-:-:S03]  /*1530*/  SHF.L.U32 R21, R20, 0x10, RZ ;  /* 0x0000001014157819 */ /* 0x000fc600000006ff */
[----:B------:R-:W-:Y:S01]  /*1540*/  FADD R12, R12, 1 ;  /* 0x3f8000000c0c7421 */ /* 0x000fe20000000000 */
[----:B------:R-:W-:Y:S01]  /*1550*/  FMUL R15, R0, R15 ;  /* 0x0000000f000f7220 */ /* 0x000fe20000400000 */
[----:B------:R-:W-:-:S04]  /*1560*/  FADD R18, R18, R21 ;  /* 0x0000001512127221 */ /* 0x000fc80000000000 */
[----:B------:R-:W-:Y:S01]  /*1570*/  FFMA R12, R15, R12, R18 ;  /* 0x0000000c0f0c7223 */ /* 0x000fe20000000012 */
[----:B------:R-:W-:-:S04]  /*1580*/  IADD3 R15, R14, 0x8, R11 ;  /* 0x000000080e0f7810 */ /* 0x000fc80007ffe00b */
[----:B------:R-:W-:Y:S01]  /*1590*/  F2FP.BF16.F32.PACK_AB R16, RZ, R12 ;  /* 0x0000000cff10723e */ /* 0x000fe200000010ff */
[----:B------:R-:W-:-:S03]  /*15a0*/  IMAD.WIDE R12, R13, 0x2, R4 ;  /* 0x000000020d0c7825 */ /* 0x000fc600078e0204 */
[----:B------:R-:W-:Y:S01]  /*15b0*/  PRMT R24, R16, 0x7610, R24 ;  /* 0x0000761010187816 */ /* 0x000fe20000000018 */
[----:B------:R-:W-:-:S04]  /*15c0*/  IMAD.WIDE R16, R15, 0x2, R2 ;  /* 0x000000020f107825 */ /* 0x000fc800078e0202 */
[----:B------:R1:W-:Y:S04]  /*15d0*/  STG.E.U16 desc[UR4][R12.64], R24 ;  /* 0x000000180c007986 */ /* 0x0003e8000c101504 */
[----:B------:R-:W2:Y:S04]  /*15e0*/  LDG.E.EL.U16 R19, desc[UR4][R6.64+0x1808] ;  /* 0x0018080406137981 */ /* 0x000ea8000c2e1500 */
[----:B------:R-:W3:Y:S04]  /*15f0*/  LDG.E.EL.U16 R18, desc[UR4][R8.64+0x1808] ;  /* 0x0018080408127981 */ /* 0x000ee8000c2e1500 */
[----:B------:R-:W4:Y:S04]  /*1600*/  LDG.E.EF.U16 R16, desc[UR4][R16.64] ;  /* 0x0000000410107981 */ /* 0x000f28000c0e1500 */
[----:B------:R-:W5:Y:S04]  /*1610*/  LDG.E.EL.U16 R20, desc[UR4][R8.64+0x8] ;  /* 0x0000080408147981 */ /* 0x000f68000c2e1500 */
[----:B------:R-:W5:Y:S01]  /*1620*/  LDG.E.EL.U16 R22, desc[UR4][R6.64+0x8] ;  /* 0x0000080406167981 */ /* 0x000f62000c2e1500 */
[----:B-1----:R-:W-:-:S02]  /*1630*/  IADD3 R13, R14, 0xc, R11 ;  /* 0x0000000c0e0d7810 */ /* 0x002fc40007ffe00b */
[----:B--2---:R-:W-:Y:S02]  /*1640*/  SHF.L.U32 R21, R19, 0x10, RZ ;  /* 0x0000001013157819 */ /* 0x004fe400000006ff */
[----:B---3--:R-:W-:Y:S02]  /*1650*/  SHF.L.U32 R18, R18, 0x10, RZ ;  /* 0x0000001012127819 */ /* 0x008fe400000006ff */
[----:B----4-:R-:W-:-:S03]  /*1660*/  SHF.L.U32 R19, R16, 0x10, RZ ;  /* 0x0000001010137819 */ /* 0x010fc600000006ff */
[----:B------:R-:W-:Y:S01]  /*1670*/  FADD R18, R18, R21 ;  /* 0x0000001512127221 */ /* 0x000fe20000000000 */
[----:B-----5:R-:W-:Y:S01]  /*1680*/  SHF.L.U32 R20, R20, 0x10, RZ ;  /* 0x0000001014147819 */ /* 0x020fe200000006ff */
[----:B------:R-:W-:Y:S01]  /*1690*/  FADD R19, -R10, R19 ;  /* 0x000000130a137221 */ /* 0x000fe20000000100 */
[----:B------:R-:W-:Y:S01]  /*16a0*/  SHF.L.U32 R23, R22, 0x10, RZ ;  /* 0x0000001016177819 */ /* 0x000fe200000006ff */
[----:B------:R-:W-:Y:S02]  /*16b0*/  FADD R18, R18, 1 ;  /* 0x3f80000012127421 */ /* 0x000fe40000000000 */
[----:B------:R-:W-:Y:S02]  /*16c0*/  FMUL R19, R0, R19 ;  /* 0x0000001300137220 */ /* 0x000fe40000400000 */
[----:B------:R-:W-:-:S04]  /*16d0*/  FADD R20, R20, R23 ;  /* 0x0000001714147221 */ /* 0x000fc80000000000 */
[----:B------:R-:W-:Y:S01]  /*16e0*/  FFMA R18, R19, R18, R20 ;  /* 0x0000001213127223 */ /* 0x000fe20000000014 */
[----:B------:R-:W-:-:S04]  /*16f0*/  IMAD.WIDE R16, R15, 0x2, R4 ;  /* 0x000000020f107825 */ /* 0x000fc800078e0204 */
[----:B------:R-:W-:-:S04]  /*1700*/  F2FP.BF16.F32.PACK_AB R18, RZ, R18 ;  /* 0x00000012ff12723e */ /* 0x000fc800000010ff */
        /* <DEDUP_REMOVED lines=8> */
[----:B--2---:R-:W-:Y:S01]  /*1790*/  IMAD.U32 R21, R15, 0x10000, RZ ;  /* 0x000100000f157824 */ /* 0x004fe200078e00ff */
[----:B---3--:R-:W-:-:S02]  /*17a0*/  SHF.L.U32 R12, R12, 0x10, RZ ;  /* 0x000000100c0c7819 */ /* 0x008fc400000006ff */
        /* <DEDUP_REMOVED lines=9> */
[----:B------:R-:W-:-:S04]  /*1840*/  IADD3 R15, R14, 0x10, R11 ;  /* 0x000000100e0f7810 */ /* 0x000fc80007ffe00b */
[----:B-1----:R-:W-:Y:S01]  /*1850*/  F2FP.BF16.F32.PACK_AB R16, RZ, R12 ;  /* 0x0000000cff10723e */ /* 0x002fe200000010ff */
        /* <DEDUP_REMOVED lines=31> */
[----:B--2---:R-:W-:-:S02]  /*1a50*/  SHF.L.U32 R12, R12, 0x10, RZ ;  /* 0x000000100c0c7819 */ /* 0x004fc400000006ff */
[----:B---3--:R-:W-:Y:S01]  /*1a60*/  SHF.L.U32 R21, R15, 0x10, RZ ;  /* 0x000000100f157819 */ /* 0x008fe200000006ff */
[----:B----4-:R-:W-:-:S04]  /*1a70*/  IMAD.U32 R15, R18, 0x10000, RZ ;  /* 0x00010000120f7824 */ /* 0x010fc800078e00ff */
        /* <DEDUP_REMOVED lines=16> */
[----:B------:R4:W5:Y:S04]  /*1b80*/  LDG.E.EF.U16 R16, desc[UR4][R16.64] ;  /* 0x0000000410107981 */ /* 0x000968000c0e1500 */
[----:B------:R-:W5:Y:S04]  /*1b90*/  LDG.E.EL.U16 R20, desc[UR4][R8.64+0x28] ;  /* 0x0000280408147981 */ /* 0x000f68000c2e1500 */
[----:B------:R-:W5:Y:S01]  /*1ba0*/  LDG.E.EL.U16 R22, desc[UR4][R6.64+0x28] ;  /* 0x0000280406167981 */ /* 0x000f62000c2e1500 */
[----:B----4-:R-:W-:Y:S01]  /*1bb0*/  IADD3 R17, R14, 0x1c, R11 ;  /* 0x0000001c0e117810 */ /* 0x010fe20007ffe00b */
[----:B-1----:R-:W-:Y:S01]  /*1bc0*/  IMAD.WIDE R12, R15, 0x2, R4 ;  /* 0x000000020f0c7825 */ /* 0x002fe200078e0204 */
[----:B--2---:R-:W-:-:S02]  /*1bd0*/  SHF.L.U32 R21, R19, 0x10, RZ ;  /* 0x0000001013157819 */ /* 0x004fc400000006ff */
[----:B---3--:R-:W-:Y:S02]  /*1be0*/  SHF.L.U32 R18, R18, 0x10, RZ ;  /* 0x0000001012127819 */ /* 0x008fe400000006ff */
[----:B-----5:R-:W-:-:S03]  /*1bf0*/  SHF.L.U32 R19, R16, 0x10, RZ ;  /* 0x0000001010137819 */ /* 0x020fc600000006ff */
[----:B------:R-:W-:Y:S01]  /*1c00*/  FADD R18, R18, R21 ;  /* 0x0000001512127221 */ /* 0x000fe20000000000 */
[----:B------:R-:W-:Y:S01]  /*1c10*/  SHF.L.U32 R20, R20, 0x10, RZ ;  /* 0x0000001014147819 */ /* 0x000fe200000006ff */
[----:B------:R-:W-:Y:S01]  /*1c20*/  FADD R19, -R10, R19 ;  /* 0x000000130a137221 */ /* 0x000fe20000000100 */
[----:B------:R-:W-:Y:S01]  /*1c30*/  SHF.L.U32 R23, R22, 0x10, RZ ;  /* 0x0000001016177819 */ /* 0x000fe200000006ff */
[----:B------:R-:W-:Y:S02]  /*1c40*/  FADD R18, R18, 1 ;  /* 0x3f80000012127421 */ /* 0x000fe40000000000 */
[----:B------:R-:W-:Y:S02]  /*1c50*/  FMUL R19, R0, R19 ;  /* 0x0000001300137220 */ /* 0x000fe40000400000 */
[----:B------:R-:W-:-:S04]  /*1c60*/  FADD R20, R20, R23 ;  /* 0x0000001714147221 */ /* 0x000fc80000000000 */
[----:B------:R-:W-:-:S05]  /*1c70*/  FFMA R18, R19, R18, R20 ;  /* 0x0000001213127223 */ /* 0x000fca0000000014 */
        /* <DEDUP_REMOVED lines=9> */
[----:B------:R-:W-:-:S04]  /*1d10*/  IADD3 R11, R11, 0x20, RZ ;  /* 0x000000200b0b7810 */ /* 0x000fc80007ffe0ff */
[----:B-1----:R-:W-:Y:S02]  /*1d20*/  IADD3 R13, R14, R11, RZ ;  /* 0x0000000b0e0d7210 */ /* 0x002fe40007ffe0ff */
[----:B--2---:R-:W-:Y:S02]  /*1d30*/  SHF.L.U32 R16, R15, 0x10, RZ ;  /* 0x000000100f107819 */ /* 0x004fe400000006ff */
[----:B---3--:R-:W-:Y:S02]  /*1d40*/  SHF.L.U32 R21, R20, 0x10, RZ ;  /* 0x0000001014157819 */ /* 0x008fe400000006ff */
[----:B----4-:R-:W-:-:S03]  /*1d50*/  SHF.L.U32 R15, R18, 0x10, RZ ;  /* 0x00000010120f7819 */ /* 0x010fc600000006ff */
[----:B------:R-:W-:Y:S01]  /*1d60*/  FADD R16, R16, R21 ;  /* 0x0000001510107221 */ /* 0x000fe20000000000 */
[----:B-----5:R-:W-:Y:S01]  /*1d70*/  SHF.L.U32 R23, R23, 0x10, RZ ;  /* 0x0000001017177819 */ /* 0x020fe200000006ff */
[----:B------:R-:W-:Y:S01]  /*1d80*/  FADD R15, -R10, R15 ;  /* 0x0000000f0a0f7221 */ /* 0x000fe20000000100 */
[----:B------:R-:W-:Y:S02]  /*1d90*/  IMAD.U32 R22, R22, 0x10000, RZ ;  /* 0x0001000016167824 */ /* 0x000fe400078e00ff */
[----:B------:R-:W-:Y:S01]  /*1da0*/  FADD R16, R16, 1 ;  /* 0x3f80000010107421 */ /* 0x000fe20000000000 */
[----:B------:R-:W-:Y:S01]  /*1db0*/  FMUL R15, R0, R15 ;  /* 0x0000000f000f7220 */ /* 0x000fe20000400000 */
[----:B------:R-:W-:-:S04]  /*1dc0*/  FADD R22, R22, R23 ;  /* 0x0000001716167221 */ /* 0x000fc80000000000 */
[----:B------:R-:W-:Y:S01]  /*1dd0*/  FFMA R15, R15, R16, R22 ;  /* 0x000000100f0f7223 */ /* 0x000fe20000000016 */
[----:B------:R-:W-:-:S04]  /*1de0*/  IMAD.WIDE R18, R17, 0x2, R4 ;  /* 0x0000000211127825 */ /* 0x000fc800078e0204 */
[----:B------:R-:W-:Y:S01]  /*1df0*/  F2FP.BF16.F32.PACK_AB R15, RZ, R15 ;  /* 0x0000000fff0f723e */ /* 0x000fe200000010ff */
[----:B------:R-:W-:-:S03]  /*1e00*/  IMAD.WIDE R16, R13, 0x2, R2 ;  /* 0x000000020d107825 */ /* 0x000fc600078e0202 */
[----:B------:R-:W-:-:S05]  /*1e10*/  PRMT R24, R15, 0x7610, R24 ;  /* 0x000076100f187816 */ /* 0x000fca0000000018 */
[----:B------:R1:W-:Y:S04]  /*1e20*/  STG.E.U16 desc[UR4][R18.64], R24 ;  /* 0x0000001812007986 */ /* 0x0003e8000c101504 */
[----:B------:R-:W2:Y:S04]  /*1e30*/  LDG.E.EL.U16 R15, desc[UR4][R6.64+0x1838] ;  /* 0x00183804060f7981 */ /* 0x000ea8000c2e1500 */
[----:B------:R-:W3:Y:S04]  /*1e40*/  LDG.E.EL.U16 R12, desc[UR4][R8.64+0x1838] ;  /* 0x00183804080c7981 */ /* 0x000ee8000c2e1500 */
[----:B------:R-:W4:Y:S04]  /*1e50*/  LDG.E.EF.U16 R16, desc[UR4][R16.64] ;  /* 0x0000000410107981 */ /* 0x000f28000c0e1500 */
[----:B------:R5:W4:Y:S04]  /*1e60*/  LDG.E.EL.U16 R20, desc[UR4][R8.64+0x38] ;  /* 0x0000380408147981 */ /* 0x000b28000c2e1500 */
[----:B------:R-:W4:Y:S01]  /*1e70*/  LDG.E.EL.U16 R22, desc[UR4][R6.64+0x38] ;  /* 0x0000380406167981 */ /* 0x000f22000c2e1500 */
[----:B------:R-:W-:-:S02]  /*1e80*/  ISETP.GE.U32.AND P0, PT, R11, 0xbfc, PT ;  /* 0x00000bfc0b00780c */ /* 0x000fc40003f06070 */
[----:B-1----:R-:W-:Y:S02]  /*1e90*/  IADD3 R18, P1, R6, 0x40, RZ ;  /* 0x0000004006127810 */ /* 0x002fe40007f3e0ff */
[----:B-----5:R-:W-:Y:S02]  /*1ea0*/  IADD3 R8, P2, R8, 0x40, RZ ;  /* 0x0000004008087810 */ /* 0x020fe40007f5e0ff */
[----:B------:R-:W-:Y:S02]  /*1eb0*/  IADD3.X R19, RZ, R7, RZ, P1, !PT ;  /* 0x00000007ff137210 */ /* 0x000fe40000ffe4ff */
[----:B--2---:R-:W-:Y:S02]  /*1ec0*/  SHF.L.U32 R21, R15, 0x10, RZ ;  /* 0x000000100f157819 */ /* 0x004fe400000006ff */
[----:B---3--:R-:W-:Y:S02]  /*1ed0*/  SHF.L.U32 R12, R12, 0x10, RZ ;  /* 0x000000100c0c7819 */ /* 0x008fe400000006ff */
[----:B----4-:R-:W-:-:S03]  /*1ee0*/  SHF.L.U32 R15, R16, 0x10, RZ ;  /* 0x00000010100f7819 */ /* 0x010fc600000006ff */
        /* <DEDUP_REMOVED lines=8> */
[----:B------:R-:W-:Y:S01]  /*1f70*/  F2FP.BF16.F32.PACK_AB R15, RZ, R12 ;  /* 0x0000000cff0f723e */ /* 0x000fe200000010ff */
[----:B------:R-:W-:-:S03]  /*1f80*/  IMAD.WIDE R12, R13, 0x2, R4 ;  /* 0x000000020d0c7825 */ /* 0x000fc600078e0204 */
[----:B------:R-:W-:Y:S02]  /*1f90*/  PRMT R16, R15, 0x7610, R16 ;  /* 0x000076100f107816 */ /* 0x000fe40000000010 */
[----:B------:R-:W-:-:S03]  /*1fa0*/  IADD3.X R15, RZ, R9, RZ, P2, !PT ;  /* 0x00000009ff0f7210 */ /* 0x000fc600017fe4ff */
[----:B------:R1:W-:Y:S01]  /*1fb0*/  STG.E.U16 desc[UR4][R12.64], R16 ;  /* 0x000000100c007986 */ /* 0x0003e2000c101504 */
[----:B------:R-:W-:Y:S05]  /*1fc0*/  @!P0 BRA `(.L_x_1) ;  /* 0xfffffff400188947 */ /* 0x000fea000383ffff */
[----:B------:R-:W-:Y:S05]  /*1fd0*/  EXIT ;  /* 0x000000000000794d */ /* 0x000fea0003800000 */
.L_x_2:
[----:B------:R-:W-:-:S00]  /*1fe0*/  BRA `(.L_x_2) ;  /* 0xfffffffc00fc7947 */ /* 0x000fc0000383ffff */
[----:B------:R-:W-:-:S00]  /*1ff0*/  NOP ;  /* 0x0000000000007918 */ /* 0x000fc00000000000 */
        /* <DEDUP_REMOVED lines=8> */
.L_x_3:


//--------------------- .nv.global.init           --------------------------
	.section	.nv.global.init,"aw",@progbits
.nv.global.init:
	.type		_$_str,@object
	.size		_$_str,(.L_0 - _$_str)
_$_str:
        /*0000*/ 	.byte	0x5f, 0x5f, 0x43, 0x55, 0x44, 0x41, 0x5f, 0x46, 0x54, 0x5a, 0x00
.L_0:


//--------------------- .nv.constant0.triton_     --------------------------
	.section	.nv.constant0.triton_,"a",@progbits
	.sectionflags	@""
	.align	4
.nv.constant0.triton_:
	.zero		600
